//
// Generated by NVIDIA NVVM Compiler
//
// Compiler Build ID: CL-36424714
// Cuda compilation tools, release 13.0, V13.0.88
// Based on NVVM 20.0.0
//

.version 9.0
.target sm_100
.address_size 64

	// .globl	_Z17naive_copy_kernelPKfPfi

.visible .entry _Z17naive_copy_kernelPKfPfi(
	.param .u64 .ptr .align 1 _Z17naive_copy_kernelPKfPfi_param_0,
	.param .u64 .ptr .align 1 _Z17naive_copy_kernelPKfPfi_param_1,
	.param .u32 _Z17naive_copy_kernelPKfPfi_param_2
)
{
	.reg .pred 	%p<2>;
	.reg .b32 	%r<6>;
	.reg .b32 	%f<3>;
	.reg .b64 	%rd<8>;

	ld.param.u64 	%rd1, [_Z17naive_copy_kernelPKfPfi_param_0];
	ld.param.u64 	%rd2, [_Z17naive_copy_kernelPKfPfi_param_1];
	ld.param.u32 	%r2, [_Z17naive_copy_kernelPKfPfi_param_2];
	mov.u32 	%r3, %ctaid.x;
	mov.u32 	%r4, %ntid.x;
	mov.u32 	%r5, %tid.x;
	mad.lo.s32 	%r1, %r3, %r4, %r5;
	setp.ge.s32 	%p1, %r1, %r2;
	@%p1 bra 	$L__BB0_2;
	cvta.to.global.u64 	%rd3, %rd1;
	cvta.to.global.u64 	%rd4, %rd2;
	mul.wide.s32 	%rd5, %r1, 4;
	add.s64 	%rd6, %rd3, %rd5;
	ld.global.f32 	%f1, [%rd6];
	mul.f32 	%f2, %f1, 0f3F8147AE;
	add.s64 	%rd7, %rd4, %rd5;
	st.global.f32 	[%rd7], %f2;
$L__BB0_2:
	ret;

}


// ===== COMPILED SASS (sm_100) =====

	.target	sm_100

	.elftype	@"ET_EXEC"


//--------------------- .note.nv.tkinfo           --------------------------
	.section	.note.nv.tkinfo,"",@"SHT_NOTE"
	.sectionflags	@"SHF_NOTE_NV_TKINFO"
	.tkinfo
        /*0018*/ 	.word	0x00000002
        /*0030*/ 	.string	""
        /*0030*/ 	.string	"ptxas"
        /*0030*/ 	.string	"Cuda compilation tools, release 13.0, V13.0.88"
        /*0030*/ 	.string	"Build cuda_13.0.r13.0/compiler.36424714_0"
        /*0030*/ 	.string	"-arch sm_100 -m 64 "



//--------------------- .note.nv.cuinfo           --------------------------
	.section	.note.nv.cuinfo,"",@"SHT_NOTE"
	.sectionflags	@"SHF_NOTE_NV_CUINFO"
        /*0018*/ 	.short	0x0002
        /*001a*/ 	.short	0x0064
        /*001c*/ 	.short	0x0082
	.zero		2


//--------------------- .nv.info                  --------------------------
	.section	.nv.info,"",@"SHT_CUDA_INFO"
	.align	4


	//----- nvinfo : EIATTR_REGCOUNT
	.align		4
        /*0000*/ 	.byte	0x04, 0x2f
        /*0002*/ 	.short	(.L_1 - .L_0)
	.align		4
.L_0:
        /*0004*/ 	.word	index@(_Z17naive_copy_kernelPKfPfi)
        /*0008*/ 	.word	0x0000000a


	//----- nvinfo : EIATTR_FRAME_SIZE
	.align		4
.L_1:
        /*000c*/ 	.byte	0x04, 0x11
        /*000e*/ 	.short	(.L_3 - .L_2)
	.align		4
.L_2:
        /*0010*/ 	.word	index@(_Z17naive_copy_kernelPKfPfi)
        /*0014*/ 	.word	0x00000000


	//----- nvinfo : EIATTR_MIN_STACK_SIZE
	.align		4
.L_3:
        /*0018*/ 	.byte	0x04, 0x12
        /*001a*/ 	.short	(.L_5 - .L_4)
	.align		4
.L_4:
        /*001c*/ 	.word	index@(_Z17naive_copy_kernelPKfPfi)
        /*0020*/ 	.word	0x00000000
.L_5:


//--------------------- .nv.compat                --------------------------
	.section	.nv.compat,"",@"SHT_CUDA_COMPAT_INFO"
	.align	4
        /*0000*/ 	.byte	0x02, 0x09, 0x00, 0x00, 0x02, 0x02, 0x01, 0x00, 0x02, 0x05, 0x05, 0x00, 0x03, 0x07, 0x01, 0x01
        /*0010*/ 	.byte	0x02, 0x03, 0x00, 0x00, 0x02, 0x06, 0x01, 0x00, 0x04, 0x0b, 0x08, 0x00, 0x09, 0x00, 0x00, 0x00
        /*0020*/ 	.byte	0x00, 0x00, 0x00, 0x00


//--------------------- .nv.info._Z17naive_copy_kernelPKfPfi --------------------------
	.section	.nv.info._Z17naive_copy_kernelPKfPfi,"",@"SHT_CUDA_INFO"
	.sectionflags	@""
	.align	4


	//----- nvinfo : EIATTR_CUDA_API_VERSION
	.align		4
        /*0000*/ 	.byte	0x04, 0x37
        /*0002*/ 	.short	(.L_7 - .L_6)
.L_6:
        /*0004*/ 	.word	0x00000082


	//----- nvinfo : EIATTR_KPARAM_INFO
	.align		4
.L_7:
        /*0008*/ 	.byte	0x04, 0x17
        /*000a*/ 	.short	(.L_9 - .L_8)
.L_8:
        /*000c*/ 	.word	0x00000000
        /*0010*/ 	.short	0x0002
        /*0012*/ 	.short	0x0010
        /*0014*/ 	.byte	0x00, 0xf0, 0x11, 0x00


	//----- nvinfo : EIATTR_KPARAM_INFO
	.align		4
.L_9:
        /*0018*/ 	.byte	0x04, 0x17
        /*001a*/ 	.short	(.L_11 - .L_10)
.L_10:
        /*001c*/ 	.word	0x00000000
        /*0020*/ 	.short	0x0001
        /*0022*/ 	.short	0x0008
        /*0024*/ 	.byte	0x00, 0xf5, 0x21, 0x00


	//----- nvinfo : EIATTR_KPARAM_INFO
	.align		4
.L_11:
        /*0028*/ 	.byte	0x04, 0x17
        /*002a*/ 	.short	(.L_13 - .L_12)
.L_12:
        /*002c*/ 	.word	0x00000000
        /*0030*/ 	.short	0x0000
        /*0032*/ 	.short	0x0000
        /*0034*/ 	.byte	0x00, 0xf5, 0x21, 0x00


	//----- nvinfo : EIATTR_SPARSE_MMA_MASK
	.align		4
.L_13:
        /*0038*/ 	.byte	0x03, 0x50
        /*003a*/ 	.short	0x0000


	//----- nvinfo : EIATTR_MAXREG_COUNT
	.align		4
        /*003c*/ 	.byte	0x03, 0x1b
        /*003e*/ 	.short	0x00ff


	//----- nvinfo : EIATTR_MERCURY_ISA_VERSION
	.align		4
        /*0040*/ 	.byte	0x03, 0x5f
        /*0042*/ 	.short	0x0101


	//----- nvinfo : EIATTR_VRC_CTA_INIT_COUNT
	.align		4
        /*0044*/ 	.byte	0x02, 0x4a
	.zero		1
	.zero		1


	//----- nvinfo : EIATTR_EXIT_INSTR_OFFSETS
	.align		4
        /*0048*/ 	.byte	0x04, 0x1c
        /*004a*/ 	.short	(.L_15 - .L_14)


	//   ....[0]....
.L_14:
        /*004c*/ 	.word	0x00000070


	//   ....[1]....
        /*0050*/ 	.word	0x00000100


	//----- nvinfo : EIATTR_CBANK_PARAM_SIZE
	.align		4
.L_15:
        /*0054*/ 	.byte	0x03, 0x19
        /*0056*/ 	.short	0x0014


	//----- nvinfo : EIATTR_PARAM_CBANK
	.align		4
        /*0058*/ 	.byte	0x04, 0x0a
        /*005a*/ 	.short	(.L_17 - .L_16)
	.align		4
.L_16:
        /*005c*/ 	.word	index@(.nv.constant0._Z17naive_copy_kernelPKfPfi)
        /*0060*/ 	.short	0x0380
        /*0062*/ 	.short	0x0014


	//----- nvinfo : EIATTR_SW_WAR
	.align		4
.L_17:
        /*0064*/ 	.byte	0x04, 0x36
        /*0066*/ 	.short	(.L_19 - .L_18)
.L_18:
        /*0068*/ 	.word	0x00000008
.L_19:


//--------------------- .nv.callgraph             --------------------------
	.section	.nv.callgraph,"",@"SHT_CUDA_CALLGRAPH"
	.align	4
	.sectionentsize	8
	.align		4
        /*0000*/ 	.word	0x00000000
	.align		4
        /*0004*/ 	.word	0xffffffff
	.align		4
        /*0008*/ 	.word	0x00000000
	.align		4
        /*000c*/ 	.word	0xfffffffe
	.align		4
        /*0010*/ 	.word	0x00000000
	.align		4
        /*0014*/ 	.word	0xfffffffd
	.align		4
        /*0018*/ 	.word	0x00000000
	.align		4
        /*001c*/ 	.word	0xfffffffc


//--------------------- .text._Z17naive_copy_kernelPKfPfi --------------------------
	.section	.text._Z17naive_copy_kernelPKfPfi,"ax",@progbits
	.align	128
        .global         _Z17naive_copy_kernelPKfPfi
        .type           _Z17naive_copy_kernelPKfPfi,@function
        .size           _Z17naive_copy_kernelPKfPfi,(.L_x_1 - _Z17naive_copy_kernelPKfPfi)
        .other          _Z17naive_copy_kernelPKfPfi,@"STO_CUDA_ENTRY STV_DEFAULT"
_Z17naive_copy_kernelPKfPfi:
.text._Z17naive_copy_kernelPKfPfi:
[----:B------:R-:W-:Y:S01]  /*0000*/  LDC R1, c[0x0][0x37c] ;  /* 0x0000df00ff017b82 */ /* 0x000fe20000000800 */
[----:B------:R-:W0:Y:S07]  /*0010*/  S2R R0, SR_TID.X ;  /* 0x0000000000007919 */ /* 0x000e2e0000002100 */
[----:B------:R-:W0:Y:S01]  /*0020*/  S2UR UR4, SR_CTAID.X ;  /* 0x00000000000479c3 */ /* 0x000e220000002500 */
[----:B------:R-:W1:Y:S07]  /*0030*/  LDCU UR5, c[0x0][0x390] ;  /* 0x00007200ff0577ac */ /* 0x000e6e0008000800 */
[----:B------:R-:W0:Y:S02]  /*0040*/  LDC R7, c[0x0][0x360] ;  /* 0x0000d800ff077b82 */ /* 0x000e240000000800 */
[----:B0-----:R-:W-:-:S05]  /*0050*/  IMAD R7, R7, UR4, R0 ;  /* 0x0000000407077c24 */ /* 0x001fca000f8e0200 */
[----:B-1----:R-:W-:-:S13]  /*0060*/  ISETP.GE.AND P0, PT, R7, UR5, PT ;  /* 0x0000000507007c0c */ /* 0x002fda000bf06270 */
[----:B------:R-:W-:Y:S05]  /*0070*/  @P0 EXIT ;  /* 0x000000000000094d */ /* 0x000fea0003800000 */
[----:B------:R-:W0:Y:S01]  /*0080*/  LDC.64 R2, c[0x0][0x380] ;  /* 0x0000e000ff027b82 */ /* 0x000e220000000a00 */
[----:B------:R-:W1:Y:S07]  /*0090*/  LDCU.64 UR4, c[0x0][0x358] ;  /* 0x00006b00ff0477ac */ /* 0x000e6e0008000a00 */
[----:B------:R-:W2:Y:S01]  /*00a0*/  LDC.64 R4, c[0x0][0x388] ;  /* 0x0000e200ff047b82 */ /* 0x000ea20000000a00 */
[----:B0-----:R-:W-:-:S06]  /*00b0*/  IMAD.WIDE R2, R7, 0x4, R2 ;  /* 0x0000000407027825 */ /* 0x001fcc00078e0202 */
[----:B-1----:R-:W3:Y:S01]  /*00c0*/  LDG.E R2, desc[UR4][R2.64] ;  /* 0x0000000402027981 */ /* 0x002ee2000c1e1900 */
[----:B--2---:R-:W-:-:S04]  /*00d0*/  IMAD.WIDE R4, R7, 0x4, R4 ;  /* 0x0000000407047825 */ /* 0x004fc800078e0204 */
[----:B---3--:R-:W-:-:S05]  /*00e0*/  FMUL R7, R2, 1.0099999904632568359 ;  /* 0x3f8147ae02077820 */ /* 0x008fca0000400000 */
[----:B------:R-:W-:Y:S01]  /*00f0*/  STG.E desc[UR4][R4.64], R7 ;  /* 0x0000000704007986 */ /* 0x000fe2000c101904 */
[----:B------:R-:W-:Y:S05]  /*0100*/  EXIT ;  /* 0x000000000000794d */ /* 0x000fea0003800000 */
.L_x_0:
[----:B------:R-:W-:-:S00]  /*0110*/  BRA `(.L_x_0) ;  /* 0xfffffffc00fc7947 */ /* 0x000fc0000383ffff */
[----:B------:R-:W-:-:S00]  /*0120*/  NOP ;  /* 0x0000000000007918 */ /* 0x000fc00000000000 */
        /* <DEDUP_REMOVED lines=13> */
.L_x_1:


//--------------------- .nv.shared.reserved.0     --------------------------
	.section	.nv.shared.reserved.0,"aw",@nobits
	.weak		__nv_reservedSMEM_offset_0_alias
	.size		__nv_reservedSMEM_offset_0_alias, 0, 64
	.other		__nv_reservedSMEM_offset_0_alias,@"STO_CUDA_RESERVED_SHARED STV_DEFAULT"
__nv_reservedSMEM_offset_0_alias:
	.zero		0
	.zero		64


//--------------------- .nv.constant0._Z17naive_copy_kernelPKfPfi --------------------------
	.section	.nv.constant0._Z17naive_copy_kernelPKfPfi,"a",@progbits
	.sectionflags	@""
	.align	4
.nv.constant0._Z17naive_copy_kernelPKfPfi:
	.zero		916


//--------------------- SYMBOLS --------------------------

	.type		.nv.reservedSmem.offset0,@object
	.size		.nv.reservedSmem.offset0,0x4
